//
// Generated by NVIDIA NVVM Compiler
//
// Compiler Build ID: CL-36424714
// Cuda compilation tools, release 13.0, V13.0.88
// Based on NVVM 20.0.0
//

.version 9.0
.target sm_100
.address_size 64

	// .globl	_Z14cudaMatrixMultPfS_S_i

.visible .entry _Z14cudaMatrixMultPfS_S_i(
	.param .u64 .ptr .align 1 _Z14cudaMatrixMultPfS_S_i_param_0,
	.param .u64 .ptr .align 1 _Z14cudaMatrixMultPfS_S_i_param_1,
	.param .u64 .ptr .align 1 _Z14cudaMatrixMultPfS_S_i_param_2,
	.param .u32 _Z14cudaMatrixMultPfS_S_i_param_3
)
{
	.reg .pred 	%p<10>;
	.reg .b32 	%r<40>;
	.reg .b32 	%f<67>;
	.reg .b64 	%rd<67>;

	ld.param.u64 	%rd14, [_Z14cudaMatrixMultPfS_S_i_param_0];
	ld.param.u64 	%rd15, [_Z14cudaMatrixMultPfS_S_i_param_1];
	ld.param.u32 	%r18, [_Z14cudaMatrixMultPfS_S_i_param_3];
	cvta.to.global.u64 	%rd1, %rd15;
	cvta.to.global.u64 	%rd2, %rd14;
	mov.u32 	%r19, %ctaid.y;
	mov.u32 	%r20, %ntid.y;
	mov.u32 	%r21, %tid.y;
	mad.lo.s32 	%r1, %r19, %r20, %r21;
	mov.u32 	%r22, %ctaid.x;
	mov.u32 	%r23, %ntid.x;
	mov.u32 	%r24, %tid.x;
	mad.lo.s32 	%r2, %r22, %r23, %r24;
	max.s32 	%r25, %r1, %r2;
	setp.ge.s32 	%p1, %r25, %r18;
	@%p1 bra 	$L__BB0_13;
	mul.lo.s32 	%r3, %r18, %r1;
	and.b32  	%r4, %r18, 7;
	setp.lt.u32 	%p2, %r18, 8;
	mov.f32 	%f66, 0f00000000;
	mov.b32 	%r38, 0;
	@%p2 bra 	$L__BB0_4;
	and.b32  	%r38, %r18, 2147483640;
	neg.s32 	%r36, %r38;
	mul.wide.s32 	%rd16, %r18, 4;
	add.s64 	%rd3, %rd1, %rd16;
	shl.b32 	%r7, %r18, 3;
	mul.wide.s32 	%rd17, %r18, 8;
	add.s64 	%rd4, %rd1, %rd17;
	mul.wide.s32 	%rd18, %r18, 12;
	add.s64 	%rd5, %rd1, %rd18;
	mul.wide.s32 	%rd19, %r18, 16;
	add.s64 	%rd6, %rd1, %rd19;
	mul.wide.s32 	%rd20, %r18, 20;
	add.s64 	%rd7, %rd1, %rd20;
	mul.wide.s32 	%rd21, %r18, 24;
	add.s64 	%rd8, %rd1, %rd21;
	mul.wide.s32 	%rd22, %r18, 28;
	add.s64 	%rd9, %rd1, %rd22;
	mul.wide.u32 	%rd23, %r3, 4;
	add.s64 	%rd24, %rd23, %rd2;
	add.s64 	%rd66, %rd24, 16;
	mov.f32 	%f66, 0f00000000;
	mov.u32 	%r35, %r2;
$L__BB0_3:
	.pragma "nounroll";
	mul.wide.s32 	%rd25, %r35, 4;
	add.s64 	%rd26, %rd3, %rd25;
	add.s64 	%rd27, %rd4, %rd25;
	add.s64 	%rd28, %rd5, %rd25;
	add.s64 	%rd29, %rd6, %rd25;
	add.s64 	%rd30, %rd7, %rd25;
	add.s64 	%rd31, %rd8, %rd25;
	add.s64 	%rd32, %rd9, %rd25;
	add.s64 	%rd33, %rd1, %rd25;
	ld.global.f32 	%f16, [%rd66+-16];
	ld.global.f32 	%f17, [%rd33];
	fma.rn.f32 	%f18, %f16, %f17, %f66;
	ld.global.f32 	%f19, [%rd66+-12];
	ld.global.f32 	%f20, [%rd26];
	fma.rn.f32 	%f21, %f19, %f20, %f18;
	ld.global.f32 	%f22, [%rd66+-8];
	ld.global.f32 	%f23, [%rd27];
	fma.rn.f32 	%f24, %f22, %f23, %f21;
	ld.global.f32 	%f25, [%rd66+-4];
	ld.global.f32 	%f26, [%rd28];
	fma.rn.f32 	%f27, %f25, %f26, %f24;
	ld.global.f32 	%f28, [%rd66];
	ld.global.f32 	%f29, [%rd29];
	fma.rn.f32 	%f30, %f28, %f29, %f27;
	ld.global.f32 	%f31, [%rd66+4];
	ld.global.f32 	%f32, [%rd30];
	fma.rn.f32 	%f33, %f31, %f32, %f30;
	ld.global.f32 	%f34, [%rd66+8];
	ld.global.f32 	%f35, [%rd31];
	fma.rn.f32 	%f36, %f34, %f35, %f33;
	ld.global.f32 	%f37, [%rd66+12];
	ld.global.f32 	%f38, [%rd32];
	fma.rn.f32 	%f66, %f37, %f38, %f36;
	add.s32 	%r36, %r36, 8;
	add.s32 	%r35, %r35, %r7;
	add.s64 	%rd66, %rd66, 32;
	setp.ne.s32 	%p3, %r36, 0;
	@%p3 bra 	$L__BB0_3;
$L__BB0_4:
	setp.eq.s32 	%p4, %r4, 0;
	@%p4 bra 	$L__BB0_12;
	and.b32  	%r13, %r18, 3;
	setp.lt.u32 	%p5, %r4, 4;
	@%p5 bra 	$L__BB0_7;
	add.s32 	%r27, %r38, %r3;
	mul.wide.u32 	%rd34, %r27, 4;
	add.s64 	%rd35, %rd2, %rd34;
	ld.global.f32 	%f40, [%rd35];
	mad.lo.s32 	%r28, %r38, %r18, %r2;
	mul.wide.s32 	%rd36, %r28, 4;
	add.s64 	%rd37, %rd1, %rd36;
	ld.global.f32 	%f41, [%rd37];
	fma.rn.f32 	%f42, %f40, %f41, %f66;
	cvt.u64.u32 	%rd38, %r3;
	cvt.u64.u32 	%rd39, %r38;
	add.s64 	%rd40, %rd39, %rd38;
	shl.b64 	%rd41, %rd40, 2;
	add.s64 	%rd42, %rd2, %rd41;
	ld.global.f32 	%f43, [%rd42+4];
	mul.wide.s32 	%rd43, %r18, 4;
	add.s64 	%rd44, %rd37, %rd43;
	ld.global.f32 	%f44, [%rd44];
	fma.rn.f32 	%f45, %f43, %f44, %f42;
	ld.global.f32 	%f46, [%rd42+8];
	add.s64 	%rd45, %rd44, %rd43;
	ld.global.f32 	%f47, [%rd45];
	fma.rn.f32 	%f48, %f46, %f47, %f45;
	ld.global.f32 	%f49, [%rd42+12];
	add.s64 	%rd46, %rd45, %rd43;
	ld.global.f32 	%f50, [%rd46];
	fma.rn.f32 	%f66, %f49, %f50, %f48;
	add.s32 	%r38, %r38, 4;
$L__BB0_7:
	setp.eq.s32 	%p6, %r13, 0;
	@%p6 bra 	$L__BB0_12;
	setp.eq.s32 	%p7, %r13, 1;
	@%p7 bra 	$L__BB0_10;
	add.s32 	%r29, %r38, %r3;
	mul.wide.u32 	%rd47, %r29, 4;
	add.s64 	%rd48, %rd2, %rd47;
	ld.global.f32 	%f52, [%rd48];
	mad.lo.s32 	%r30, %r38, %r18, %r2;
	mul.wide.s32 	%rd49, %r30, 4;
	add.s64 	%rd50, %rd1, %rd49;
	ld.global.f32 	%f53, [%rd50];
	fma.rn.f32 	%f54, %f52, %f53, %f66;
	cvt.u64.u32 	%rd51, %r3;
	cvt.u64.u32 	%rd52, %r38;
	add.s64 	%rd53, %rd52, %rd51;
	shl.b64 	%rd54, %rd53, 2;
	add.s64 	%rd55, %rd2, %rd54;
	ld.global.f32 	%f55, [%rd55+4];
	mul.wide.s32 	%rd56, %r18, 4;
	add.s64 	%rd57, %rd50, %rd56;
	ld.global.f32 	%f56, [%rd57];
	fma.rn.f32 	%f66, %f55, %f56, %f54;
	add.s32 	%r38, %r38, 2;
$L__BB0_10:
	and.b32  	%r31, %r18, 1;
	setp.eq.b32 	%p8, %r31, 1;
	not.pred 	%p9, %p8;
	@%p9 bra 	$L__BB0_12;
	add.s32 	%r32, %r38, %r3;
	mul.wide.u32 	%rd58, %r32, 4;
	add.s64 	%rd59, %rd2, %rd58;
	ld.global.f32 	%f57, [%rd59];
	mad.lo.s32 	%r33, %r38, %r18, %r2;
	mul.wide.s32 	%rd60, %r33, 4;
	add.s64 	%rd61, %rd1, %rd60;
	ld.global.f32 	%f58, [%rd61];
	fma.rn.f32 	%f66, %f57, %f58, %f66;
$L__BB0_12:
	ld.param.u64 	%rd65, [_Z14cudaMatrixMultPfS_S_i_param_2];
	add.s32 	%r34, %r3, %r2;
	cvta.to.global.u64 	%rd62, %rd65;
	mul.wide.s32 	%rd63, %r34, 4;
	add.s64 	%rd64, %rd62, %rd63;
	st.global.f32 	[%rd64], %f66;
$L__BB0_13:
	ret;

}
	// .globl	_Z13cudaMatrixAddPfS_S_ii
.visible .entry _Z13cudaMatrixAddPfS_S_ii(
	.param .u64 .ptr .align 1 _Z13cudaMatrixAddPfS_S_ii_param_0,
	.param .u64 .ptr .align 1 _Z13cudaMatrixAddPfS_S_ii_param_1,
	.param .u64 .ptr .align 1 _Z13cudaMatrixAddPfS_S_ii_param_2,
	.param .u32 _Z13cudaMatrixAddPfS_S_ii_param_3,
	.param .u32 _Z13cudaMatrixAddPfS_S_ii_param_4
)
{
	.reg .pred 	%p<4>;
	.reg .b32 	%r<12>;
	.reg .b32 	%f<4>;
	.reg .b64 	%rd<11>;

	ld.param.u64 	%rd1, [_Z13cudaMatrixAddPfS_S_ii_param_0];
	ld.param.u64 	%rd2, [_Z13cudaMatrixAddPfS_S_ii_param_1];
	ld.param.u64 	%rd3, [_Z13cudaMatrixAddPfS_S_ii_param_2];
	ld.param.u32 	%r4, [_Z13cudaMatrixAddPfS_S_ii_param_3];
	ld.param.u32 	%r3, [_Z13cudaMatrixAddPfS_S_ii_param_4];
	mov.u32 	%r5, %ctaid.y;
	mov.u32 	%r6, %ntid.y;
	mov.u32 	%r7, %tid.y;
	mad.lo.s32 	%r1, %r5, %r6, %r7;
	mov.u32 	%r8, %ctaid.x;
	mov.u32 	%r9, %ntid.x;
	mov.u32 	%r10, %tid.x;
	mad.lo.s32 	%r2, %r8, %r9, %r10;
	setp.ge.s32 	%p1, %r1, %r4;
	setp.ge.s32 	%p2, %r2, %r3;
	or.pred  	%p3, %p1, %p2;
	@%p3 bra 	$L__BB1_2;
	cvta.to.global.u64 	%rd4, %rd1;
	cvta.to.global.u64 	%rd5, %rd2;
	cvta.to.global.u64 	%rd6, %rd3;
	mad.lo.s32 	%r11, %r3, %r1, %r2;
	mul.wide.s32 	%rd7, %r11, 4;
	add.s64 	%rd8, %rd4, %rd7;
	ld.global.f32 	%f1, [%rd8];
	add.s64 	%rd9, %rd5, %rd7;
	ld.global.f32 	%f2, [%rd9];
	add.f32 	%f3, %f1, %f2;
	add.s64 	%rd10, %rd6, %rd7;
	st.global.f32 	[%rd10], %f3;
$L__BB1_2:
	ret;

}


// ===== COMPILED SASS (sm_100) =====

	.target	sm_100

	.elftype	@"ET_EXEC"


//--------------------- .note.nv.tkinfo           --------------------------
	.section	.note.nv.tkinfo,"",@"SHT_NOTE"
	.sectionflags	@"SHF_NOTE_NV_TKINFO"
	.tkinfo
        /*0018*/ 	.word	0x00000002
        /*0030*/ 	.string	""
        /*0030*/ 	.string	"ptxas"
        /*0030*/ 	.string	"Cuda compilation tools, release 13.0, V13.0.88"
        /*0030*/ 	.string	"Build cuda_13.0.r13.0/compiler.36424714_0"
        /*0030*/ 	.string	"-arch sm_100 -m 64 "



//--------------------- .note.nv.cuinfo           --------------------------
	.section	.note.nv.cuinfo,"",@"SHT_NOTE"
	.sectionflags	@"SHF_NOTE_NV_CUINFO"
        /*0018*/ 	.short	0x0002
        /*001a*/ 	.short	0x0064
        /*001c*/ 	.short	0x0082
	.zero		2


//--------------------- .nv.info                  --------------------------
	.section	.nv.info,"",@"SHT_CUDA_INFO"
	.align	4


	//----- nvinfo : EIATTR_REGCOUNT
	.align		4
        /*0000*/ 	.byte	0x04, 0x2f
        /*0002*/ 	.short	(.L_1 - .L_0)
	.align		4
.L_0:
        /*0004*/ 	.word	index@(_Z14cudaMatrixMultPfS_S_i)
        /*0008*/ 	.word	0x0000001e


	//----- nvinfo : EIATTR_FRAME_SIZE
	.align		4
.L_1:
        /*000c*/ 	.byte	0x04, 0x11
        /*000e*/ 	.short	(.L_3 - .L_2)
	.align		4
.L_2:
        /*0010*/ 	.word	index@(_Z14cudaMatrixMultPfS_S_i)
        /*0014*/ 	.word	0x00000000


	//----- nvinfo : EIATTR_REGCOUNT
	.align		4
.L_3:
        /*0018*/ 	.byte	0x04, 0x2f
        /*001a*/ 	.short	(.L_5 - .L_4)
	.align		4
.L_4:
        /*001c*/ 	.word	index@(_Z13cudaMatrixAddPfS_S_ii)
        /*0020*/ 	.word	0x0000000c


	//----- nvinfo : EIATTR_FRAME_SIZE
	.align		4
.L_5:
        /*0024*/ 	.byte	0x04, 0x11
        /*0026*/ 	.short	(.L_7 - .L_6)
	.align		4
.L_6:
        /*0028*/ 	.word	index@(_Z13cudaMatrixAddPfS_S_ii)
        /*002c*/ 	.word	0x00000000


	//----- nvinfo : EIATTR_MIN_STACK_SIZE
	.align		4
.L_7:
        /*0030*/ 	.byte	0x04, 0x12
        /*0032*/ 	.short	(.L_9 - .L_8)
	.align		4
.L_8:
        /*0034*/ 	.word	index@(_Z13cudaMatrixAddPfS_S_ii)
        /*0038*/ 	.word	0x00000000


	//----- nvinfo : EIATTR_MIN_STACK_SIZE
	.align		4
.L_9:
        /*003c*/ 	.byte	0x04, 0x12
        /*003e*/ 	.short	(.L_11 - .L_10)
	.align		4
.L_10:
        /*0040*/ 	.word	index@(_Z14cudaMatrixMultPfS_S_i)
        /*0044*/ 	.word	0x00000000
.L_11:


//--------------------- .nv.compat                --------------------------
	.section	.nv.compat,"",@"SHT_CUDA_COMPAT_INFO"
	.align	4
        /*0000*/ 	.byte	0x02, 0x09, 0x00, 0x00, 0x02, 0x02, 0x01, 0x00, 0x02, 0x05, 0x05, 0x00, 0x03, 0x07, 0x01, 0x01
        /*0010*/ 	.byte	0x02, 0x03, 0x00, 0x00, 0x02, 0x06, 0x01, 0x00, 0x04, 0x0b, 0x08, 0x00, 0x09, 0x00, 0x00, 0x00
        /*0020*/ 	.byte	0x00, 0x00, 0x00, 0x00


//--------------------- .nv.info._Z13cudaMatrixAddPfS_S_ii --------------------------
	.section	.nv.info._Z13cudaMatrixAddPfS_S_ii,"",@"SHT_CUDA_INFO"
	.sectionflags	@""
	.align	4


	//----- nvinfo : EIATTR_CUDA_API_VERSION
	.align		4
        /*0000*/ 	.byte	0x04, 0x37
        /*0002*/ 	.short	(.L_13 - .L_12)
.L_12:
        /*0004*/ 	.word	0x00000082


	//----- nvinfo : EIATTR_KPARAM_INFO
	.align		4
.L_13:
        /*0008*/ 	.byte	0x04, 0x17
        /*000a*/ 	.short	(.L_15 - .L_14)
.L_14:
        /*000c*/ 	.word	0x00000000
        /*0010*/ 	.short	0x0004
        /*0012*/ 	.short	0x001c
        /*0014*/ 	.byte	0x00, 0xf0, 0x11, 0x00


	//----- nvinfo : EIATTR_KPARAM_INFO
	.align		4
.L_15:
        /*0018*/ 	.byte	0x04, 0x17
        /*001a*/ 	.short	(.L_17 - .L_16)
.L_16:
        /*001c*/ 	.word	0x00000000
        /*0020*/ 	.short	0x0003
        /*0022*/ 	.short	0x0018
        /*0024*/ 	.byte	0x00, 0xf0, 0x11, 0x00


	//----- nvinfo : EIATTR_KPARAM_INFO
	.align		4
.L_17:
        /*0028*/ 	.byte	0x04, 0x17
        /*002a*/ 	.short	(.L_19 - .L_18)
.L_18:
        /*002c*/ 	.word	0x00000000
        /*0030*/ 	.short	0x0002
        /*0032*/ 	.short	0x0010
        /*0034*/ 	.byte	0x00, 0xf5, 0x21, 0x00


	//----- nvinfo : EIATTR_KPARAM_INFO
	.align		4
.L_19:
        /*0038*/ 	.byte	0x04, 0x17
        /*003a*/ 	.short	(.L_21 - .L_20)
.L_20:
        /*003c*/ 	.word	0x00000000
        /*0040*/ 	.short	0x0001
        /*0042*/ 	.short	0x0008
        /*0044*/ 	.byte	0x00, 0xf5, 0x21, 0x00


	//----- nvinfo : EIATTR_KPARAM_INFO
	.align		4
.L_21:
        /*0048*/ 	.byte	0x04, 0x17
        /*004a*/ 	.short	(.L_23 - .L_22)
.L_22:
        /*004c*/ 	.word	0x00000000
        /*0050*/ 	.short	0x0000
        /*0052*/ 	.short	0x0000
        /*0054*/ 	.byte	0x00, 0xf5, 0x21, 0x00


	//----- nvinfo : EIATTR_SPARSE_MMA_MASK
	.align		4
.L_23:
        /*0058*/ 	.byte	0x03, 0x50
        /*005a*/ 	.short	0x0000


	//----- nvinfo : EIATTR_MAXREG_COUNT
	.align		4
        /*005c*/ 	.byte	0x03, 0x1b
        /*005e*/ 	.short	0x00ff


	//----- nvinfo : EIATTR_MERCURY_ISA_VERSION
	.align		4
        /*0060*/ 	.byte	0x03, 0x5f
        /*0062*/ 	.short	0x0101


	//----- nvinfo : EIATTR_VRC_CTA_INIT_COUNT
	.align		4
        /*0064*/ 	.byte	0x02, 0x4a
	.zero		1
	.zero		1


	//----- nvinfo : EIATTR_EXIT_INSTR_OFFSETS
	.align		4
        /*0068*/ 	.byte	0x04, 0x1c
        /*006a*/ 	.short	(.L_25 - .L_24)


	//   ....[0]....
.L_24:
        /*006c*/ 	.word	0x000000c0


	//   ....[1]....
        /*0070*/ 	.word	0x00000190


	//----- nvinfo : EIATTR_CBANK_PARAM_SIZE
	.align		4
.L_25:
        /*0074*/ 	.byte	0x03, 0x19
        /*0076*/ 	.short	0x0020


	//----- nvinfo : EIATTR_PARAM_CBANK
	.align		4
        /*0078*/ 	.byte	0x04, 0x0a
        /*007a*/ 	.short	(.L_27 - .L_26)
	.align		4
.L_26:
        /*007c*/ 	.word	index@(.nv.constant0._Z13cudaMatrixAddPfS_S_ii)
        /*0080*/ 	.short	0x0380
        /*0082*/ 	.short	0x0020


	//----- nvinfo : EIATTR_SW_WAR
	.align		4
.L_27:
        /*0084*/ 	.byte	0x04, 0x36
        /*0086*/ 	.short	(.L_29 - .L_28)
.L_28:
        /*0088*/ 	.word	0x00000008
.L_29:


//--------------------- .nv.info._Z14cudaMatrixMultPfS_S_i --------------------------
	.section	.nv.info._Z14cudaMatrixMultPfS_S_i,"",@"SHT_CUDA_INFO"
	.sectionflags	@""
	.align	4


	//----- nvinfo : EIATTR_CUDA_API_VERSION
	.align		4
        /*0000*/ 	.byte	0x04, 0x37
        /*0002*/ 	.short	(.L_31 - .L_30)
.L_30:
        /*0004*/ 	.word	0x00000082


	//----- nvinfo : EIATTR_KPARAM_INFO
	.align		4
.L_31:
        /*0008*/ 	.byte	0x04, 0x17
        /*000a*/ 	.short	(.L_33 - .L_32)
.L_32:
        /*000c*/ 	.word	0x00000000
        /*0010*/ 	.short	0x0003
        /*0012*/ 	.short	0x0018
        /*0014*/ 	.byte	0x00, 0xf0, 0x11, 0x00


	//----- nvinfo : EIATTR_KPARAM_INFO
	.align		4
.L_33:
        /*0018*/ 	.byte	0x04, 0x17
        /*001a*/ 	.short	(.L_35 - .L_34)
.L_34:
        /*001c*/ 	.word	0x00000000
        /*0020*/ 	.short	0x0002
        /*0022*/ 	.short	0x0010
        /*0024*/ 	.byte	0x00, 0xf5, 0x21, 0x00


	//----- nvinfo : EIATTR_KPARAM_INFO
	.align		4
.L_35:
        /*0028*/ 	.byte	0x04, 0x17
        /*002a*/ 	.short	(.L_37 - .L_36)
.L_36:
        /*002c*/ 	.word	0x00000000
        /*0030*/ 	.short	0x0001
        /*0032*/ 	.short	0x0008
        /*0034*/ 	.byte	0x00, 0xf5, 0x21, 0x00


	//----- nvinfo : EIATTR_KPARAM_INFO
	.align		4
.L_37:
        /*0038*/ 	.byte	0x04, 0x17
        /*003a*/ 	.short	(.L_39 - .L_38)
.L_38:
        /*003c*/ 	.word	0x00000000
        /*0040*/ 	.short	0x0000
        /*0042*/ 	.short	0x0000
        /*0044*/ 	.byte	0x00, 0xf5, 0x21, 0x00


	//----- nvinfo : EIATTR_SPARSE_MMA_MASK
	.align		4
.L_39:
        /*0048*/ 	.byte	0x03, 0x50
        /*004a*/ 	.short	0x0000


	//----- nvinfo : EIATTR_MAXREG_COUNT
	.align		4
        /*004c*/ 	.byte	0x03, 0x1b
        /*004e*/ 	.short	0x00ff


	//----- nvinfo : EIATTR_MERCURY_ISA_VERSION
	.align		4
        /*0050*/ 	.byte	0x03, 0x5f
        /*0052*/ 	.short	0x0101


	//----- nvinfo : EIATTR_VRC_CTA_INIT_COUNT
	.align		4
        /*0054*/ 	.byte	0x02, 0x4a
	.zero		1
	.zero		1


	//----- nvinfo : EIATTR_EXIT_INSTR_OFFSETS
	.align		4
        /*0058*/ 	.byte	0x04, 0x1c
        /*005a*/ 	.short	(.L_41 - .L_40)


	//   ....[0]....
.L_40:
        /*005c*/ 	.word	0x000000c0


	//   ....[1]....
        /*0060*/ 	.word	0x00000a90


	//----- nvinfo : EIATTR_CBANK_PARAM_SIZE
	.align		4
.L_41:
        /*0064*/ 	.byte	0x03, 0x19
        /*0066*/ 	.short	0x001c


	//----- nvinfo : EIATTR_PARAM_CBANK
	.align		4
        /*0068*/ 	.byte	0x04, 0x0a
        /*006a*/ 	.short	(.L_43 - .L_42)
	.align		4
.L_42:
        /*006c*/ 	.word	index@(.nv.constant0._Z14cudaMatrixMultPfS_S_i)
        /*0070*/ 	.short	0x0380
        /*0072*/ 	.short	0x001c


	//----- nvinfo : EIATTR_SW_WAR
	.align		4
.L_43:
        /*0074*/ 	.byte	0x04, 0x36
        /*0076*/ 	.short	(.L_45 - .L_44)
.L_44:
        /*0078*/ 	.word	0x00000008
.L_45:


//--------------------- .nv.callgraph             --------------------------
	.section	.nv.callgraph,"",@"SHT_CUDA_CALLGRAPH"
	.align	4
	.sectionentsize	8
	.align		4
        /*0000*/ 	.word	0x00000000
	.align		4
        /*0004*/ 	.word	0xffffffff
	.align		4
        /*0008*/ 	.word	0x00000000
	.align		4
        /*000c*/ 	.word	0xfffffffe
	.align		4
        /*0010*/ 	.word	0x00000000
	.align		4
        /*0014*/ 	.word	0xfffffffd
	.align		4
        /*0018*/ 	.word	0x00000000
	.align		4
        /*001c*/ 	.word	0xfffffffc


//--------------------- .text._Z13cudaMatrixAddPfS_S_ii --------------------------
	.section	.text._Z13cudaMatrixAddPfS_S_ii,"ax",@progbits
	.align	128
        .global         _Z13cudaMatrixAddPfS_S_ii
        .type           _Z13cudaMatrixAddPfS_S_ii,@function
        .size           _Z13cudaMatrixAddPfS_S_ii,(.L_x_6 - _Z13cudaMatrixAddPfS_S_ii)
        .other          _Z13cudaMatrixAddPfS_S_ii,@"STO_CUDA_ENTRY STV_DEFAULT"
_Z13cudaMatrixAddPfS_S_ii:
.text._Z13cudaMatrixAddPfS_S_ii:
[----:B------:R-:W-:Y:S01]  /*0000*/  LDC R1, c[0x0][0x37c] ;  /* 0x0000df00ff017b82 */ /* 0x000fe20000000800 */
[----:B------:R-:W0:Y:S07]  /*0010*/  S2R R2, SR_TID.X ;  /* 0x0000000000027919 */ /* 0x000e2e0000002100 */
[----:B------:R-:W1:Y:S01]  /*0020*/  LDC R0, c[0x0][0x364] ;  /* 0x0000d900ff007b82 */ /* 0x000e620000000800 */
[----:B------:R-:W2:Y:S01]  /*0030*/  LDCU.64 UR6, c[0x0][0x398] ;  /* 0x00007300ff0677ac */ /* 0x000ea20008000a00 */
[----:B------:R-:W1:Y:S06]  /*0040*/  S2R R3, SR_TID.Y ;  /* 0x0000000000037919 */ /* 0x000e6c0000002200 */
[----:B------:R-:W0:Y:S08]  /*0050*/  S2UR UR5, SR_CTAID.X ;  /* 0x00000000000579c3 */ /* 0x000e300000002500 */
[----:B------:R-:W0:Y:S08]  /*0060*/  LDC R7, c[0x0][0x360] ;  /* 0x0000d800ff077b82 */ /* 0x000e300000000800 */
[----:B------:R-:W1:Y:S01]  /*0070*/  S2UR UR4, SR_CTAID.Y ;  /* 0x00000000000479c3 */ /* 0x000e620000002600 */
[----:B0-----:R-:W-:-:S05]  /*0080*/  IMAD R7, R7, UR5, R2 ;  /* 0x0000000507077c24 */ /* 0x001fca000f8e0202 */
[----:B--2---:R-:W-:Y:S01]  /*0090*/  ISETP.GE.AND P0, PT, R7, UR7, PT ;  /* 0x0000000707007c0c */ /* 0x004fe2000bf06270 */
[----:B-1----:R-:W-:-:S05]  /*00a0*/  IMAD R0, R0, UR4, R3 ;  /* 0x0000000400007c24 */ /* 0x002fca000f8e0203 */
[----:B------:R-:W-:-:S13]  /*00b0*/  ISETP.GE.OR P0, PT, R0, UR6, P0 ;  /* 0x0000000600007c0c */ /* 0x000fda0008706670 */
[----:B------:R-:W-:Y:S05]  /*00c0*/  @P0 EXIT ;  /* 0x000000000000094d */ /* 0x000fea0003800000 */
[----:B------:R-:W0:Y:S01]  /*00d0*/  LDC.64 R2, c[0x0][0x380] ;  /* 0x0000e000ff027b82 */ /* 0x000e220000000a00 */
[----:B------:R-:W1:Y:S01]  /*00e0*/  LDCU.64 UR4, c[0x0][0x358] ;  /* 0x00006b00ff0477ac */ /* 0x000e620008000a00 */
[----:B------:R-:W-:-:S06]  /*00f0*/  IMAD R9, R0, UR7, R7 ;  /* 0x0000000700097c24 */ /* 0x000fcc000f8e0207 */
[----:B------:R-:W2:Y:S08]  /*0100*/  LDC.64 R4, c[0x0][0x388] ;  /* 0x0000e200ff047b82 */ /* 0x000eb00000000a00 */
[----:B------:R-:W3:Y:S01]  /*0110*/  LDC.64 R6, c[0x0][0x390] ;  /* 0x0000e400ff067b82 */ /* 0x000ee20000000a00 */
[----:B0-----:R-:W-:-:S06]  /*0120*/  IMAD.WIDE R2, R9, 0x4, R2 ;  /* 0x0000000409027825 */ /* 0x001fcc00078e0202 */
[----:B-1----:R-:W4:Y:S01]  /*0130*/  LDG.E R2, desc[UR4][R2.64] ;  /* 0x0000000402027981 */ /* 0x002f22000c1e1900 */
[----:B--2---:R-:W-:-:S06]  /*0140*/  IMAD.WIDE R4, R9, 0x4, R4 ;  /* 0x0000000409047825 */ /* 0x004fcc00078e0204 */
[----:B------:R-:W4:Y:S01]  /*0150*/  LDG.E R5, desc[UR4][R4.64] ;  /* 0x0000000404057981 */ /* 0x000f22000c1e1900 */
[----:B---3--:R-:W-:-:S04]  /*0160*/  IMAD.WIDE R6, R9, 0x4, R6 ;  /* 0x0000000409067825 */ /* 0x008fc800078e0206 */
[----:B----4-:R-:W-:-:S05]  /*0170*/  FADD R9, R2, R5 ;  /* 0x0000000502097221 */ /* 0x010fca0000000000 */
[----:B------:R-:W-:Y:S01]  /*0180*/  STG.E desc[UR4][R6.64], R9 ;  /* 0x0000000906007986 */ /* 0x000fe2000c101904 */
[----:B------:R-:W-:Y:S05]  /*0190*/  EXIT ;  /* 0x000000000000794d */ /* 0x000fea0003800000 */
.L_x_0:
[----:B------:R-:W-:-:S00]  /*01a0*/  BRA `(.L_x_0) ;  /* 0xfffffffc00fc7947 */ /* 0x000fc0000383ffff */
[----:B------:R-:W-:-:S00]  /*01b0*/  NOP ;  /* 0x0000000000007918 */ /* 0x000fc00000000000 */
        /* <DEDUP_REMOVED lines=12> */
.L_x_6:


//--------------------- .text._Z14cudaMatrixMultPfS_S_i --------------------------
	.section	.text._Z14cudaMatrixMultPfS_S_i,"ax",@progbits
	.align	128
        .global         _Z14cudaMatrixMultPfS_S_i
        .type           _Z14cudaMatrixMultPfS_S_i,@function
        .size           _Z14cudaMatrixMultPfS_S_i,(.L_x_7 - _Z14cudaMatrixMultPfS_S_i)
        .other          _Z14cudaMatrixMultPfS_S_i,@"STO_CUDA_ENTRY STV_DEFAULT"
_Z14cudaMatrixMultPfS_S_i:
.text._Z14cudaMatrixMultPfS_S_i:
[----:B------:R-:W-:Y:S01]  /*0000*/  LDC R1, c[0x0][0x37c] ;  /* 0x0000df00ff017b82 */ /* 0x000fe20000000800 */
[----:B------:R-:W0:Y:S07]  /*0010*/  S2R R0, SR_TID.Y ;  /* 0x0000000000007919 */ /* 0x000e2e0000002200 */
[----:B------:R-:W0:Y:S01]  /*0020*/  S2UR UR4, SR_CTAID.Y ;  /* 0x00000000000479c3 */ /* 0x000e220000002600 */
[----:B------:R-:W1:Y:S01]  /*0030*/  LDCU UR20, c[0x0][0x398] ;  /* 0x00007300ff1477ac */ /* 0x000e620008000800 */
[----:B------:R-:W2:Y:S06]  /*0040*/  S2R R3, SR_TID.X ;  /* 0x0000000000037919 */ /* 0x000eac0000002100 */
[----:B------:R-:W0:Y:S08]  /*0050*/  LDC R13, c[0x0][0x364] ;  /* 0x0000d900ff0d7b82 */ /* 0x000e300000000800 */
[----:B------:R-:W2:Y:S08]  /*0060*/  S2UR UR5, SR_CTAID.X ;  /* 0x00000000000579c3 */ /* 0x000eb00000002500 */
[----:B------:R-:W2:Y:S01]  /*0070*/  LDC R2, c[0x0][0x360] ;  /* 0x0000d800ff027b82 */ /* 0x000ea20000000800 */
[----:B0-----:R-:W-:-:S02]  /*0080*/  IMAD R13, R13, UR4, R0 ;  /* 0x000000040d0d7c24 */ /* 0x001fc4000f8e0200 */
[----:B--2---:R-:W-:-:S05]  /*0090*/  IMAD R0, R2, UR5, R3 ;  /* 0x0000000502007c24 */ /* 0x004fca000f8e0203 */
[----:B------:R-:W-:-:S04]  /*00a0*/  VIMNMX R2, PT, PT, R13, R0, !PT ;  /* 0x000000000d027248 */ /* 0x000fc80007fe0100 */
[----:B-1----:R-:W-:-:S13]  /*00b0*/  ISETP.GE.AND P0, PT, R2, UR20, PT ;  /* 0x0000001402007c0c */ /* 0x002fda000bf06270 */
[----:B------:R-:W-:Y:S05]  /*00c0*/  @P0 EXIT ;  /* 0x000000000000094d */ /* 0x000fea0003800000 */
[----:B------:R-:W-:Y:S01]  /*00d0*/  UISETP.GE.U32.AND UP0, UPT, UR20, 0x8, UPT ;  /* 0x000000081400788c */ /* 0x000fe2000bf06070 */
[----:B------:R-:W-:Y:S02]  /*00e0*/  HFMA2 R12, -RZ, RZ, 0, 0 ;  /* 0x00000000ff0c7431 */ /* 0x000fe400000001ff */
[----:B------:R-:W-:Y:S01]  /*00f0*/  IMAD R13, R13, UR20, RZ ;  /* 0x000000140d0d7c24 */ /* 0x000fe2000f8e02ff */
[----:B------:R-:W-:Y:S01]  /*0100*/  UMOV UR4, URZ ;  /* 0x000000ff00047c82 */ /* 0x000fe20008000000 */
[----:B------:R-:W0:Y:S04]  /*0110*/  LDCU.64 UR18, c[0x0][0x358] ;  /* 0x00006b00ff1277ac */ /* 0x000e280008000a00 */
[----:B------:R-:W-:Y:S05]  /*0120*/  BRA.U !UP0, `(.L_x_1) ;  /* 0x0000000508047547 */ /* 0x000fea000b800000 */
[----:B------:R-:W1:Y:S01]  /*0130*/  LDCU.128 UR24, c[0x0][0x380] ;  /* 0x00007000ff1877ac */ /* 0x000e620008000c00 */
[----:B------:R-:W-:Y:S02]  /*0140*/  MOV R12, RZ ;  /* 0x000000ff000c7202 */ /* 0x000fe40000000f00 */
[----:B------:R-:W-:Y:S01]  /*0150*/  MOV R14, R0 ;  /* 0x00000000000e7202 */ /* 0x000fe20000000f00 */
[----:B------:R-:W-:-:S04]  /*0160*/  ULOP3.LUT UR4, UR20, 0x7ffffff8, URZ, 0xc0, !UPT ;  /* 0x7ffffff814047892 */ /* 0x000fc8000f8ec0ff */
[----:B------:R-:W-:Y:S01]  /*0170*/  UIADD3 UR5, UPT, UPT, -UR4, URZ, URZ ;  /* 0x000000ff04057290 */ /* 0x000fe2000fffe1ff */
[----:B-1----:R-:W-:Y:S01]  /*0180*/  MOV R2, UR24 ;  /* 0x0000001800027c02 */ /* 0x002fe20008000f00 */
[----:B------:R-:W-:Y:S01]  /*0190*/  UIMAD.WIDE UR6, UR20, 0x8, UR26 ;  /* 0x00000008140678a5 */ /* 0x000fe2000f8e021a */
[----:B------:R-:W-:Y:S01]  /*01a0*/  MOV R3, UR25 ;  /* 0x0000001900037c02 */ /* 0x000fe20008000f00 */
[----:B------:R-:W-:Y:S02]  /*01b0*/  UIMAD.WIDE UR8, UR20, 0xc, UR26 ;  /* 0x0000000c140878a5 */ /* 0x000fe4000f8e021a */
[----:B------:R-:W-:Y:S01]  /*01c0*/  UIMAD.WIDE UR10, UR20, 0x10, UR26 ;  /* 0x00000010140a78a5 */ /* 0x000fe2000f8e021a */
[----:B------:R-:W-:Y:S01]  /*01d0*/  IMAD.WIDE.U32 R2, R13, 0x4, R2 ;  /* 0x000000040d027825 */ /* 0x000fe200078e0002 */
[----:B------:R-:W-:Y:S02]  /*01e0*/  UIMAD.WIDE UR12, UR20, 0x14, UR26 ;  /* 0x00000014140c78a5 */ /* 0x000fe4000f8e021a */
[----:B------:R-:W-:Y:S01]  /*01f0*/  UIMAD.WIDE UR14, UR20, 0x18, UR26 ;  /* 0x00000018140e78a5 */ /* 0x000fe2000f8e021a */
[----:B------:R-:W-:Y:S01]  /*0200*/  IADD3 R2, P0, PT, R2, 0x10, RZ ;  /* 0x0000001002027810 */ /* 0x000fe20007f1e0ff */
[----:B------:R-:W-:-:S03]  /*0210*/  UIMAD.WIDE UR16, UR20, 0x1c, UR26 ;  /* 0x0000001c141078a5 */ /* 0x000fc6000f8e021a */
[----:B------:R-:W-:-:S09]  /*0220*/  IADD3.X R3, PT, PT, RZ, R3, RZ, P0, !PT ;  /* 0x00000003ff037210 */ /* 0x000fd200007fe4ff */
.L_x_2:
[----:B------:R-:W-:Y:S01]  /*0230*/  UIMAD.WIDE UR22, UR20, 0x4, UR26 ;  /* 0x00000004141678a5 */ /* 0x000fe2000f8e021a */
[----:B------:R-:W-:Y:S02]  /*0240*/  IMAD.MOV.U32 R23, RZ, RZ, 0x4 ;  /* 0x00000004ff177424 */ /* 0x000fe400078e00ff */
[----:B------:R-:W-:Y:S01]  /*0250*/  HFMA2 R11, -RZ, RZ, 0, 2.384185791015625e-07 ;  /* 0x00000004ff0b7431 */ /* 0x000fe200000001ff */
[----:B------:R-:W-:Y:S01]  /*0260*/  MOV R25, 0x4 ;  /* 0x0000000400197802 */ /* 0x000fe20000000f00 */
[----:B0-----:R-:W2:Y:S01]  /*0270*/  LDG.E R21, desc[UR18][R2.64+-0x10] ;  /* 0xfffff01202157981 */ /* 0x001ea2000c1e1900 */
[C---:B------:R-:W-:Y:S01]  /*0280*/  IMAD.WIDE R22, R14.reuse, R23, UR26 ;  /* 0x0000001a0e167e25 */ /* 0x040fe2000f8e0217 */
[----:B------:R-:W-:Y:S02]  /*0290*/  MOV R8, UR22 ;  /* 0x0000001600087c02 */ /* 0x000fe40008000f00 */
[----:B------:R-:W-:Y:S01]  /*02a0*/  MOV R9, UR23 ;  /* 0x0000001700097c02 */ /* 0x000fe20008000f00 */
[----:B------:R-:W3:Y:S02]  /*02b0*/  LDG.E R19, desc[UR18][R2.64+-0xc] ;  /* 0xfffff41202137981 */ /* 0x000ee4000c1e1900 */
[----:B------:R-:W-:-:S02]  /*02c0*/  IMAD.WIDE R8, R14, 0x4, R8 ;  /* 0x000000040e087825 */ /* 0x000fc400078e0208 */
[----:B------:R-:W2:Y:S01]  /*02d0*/  LDG.E R22, desc[UR18][R22.64] ;  /* 0x0000001216167981 */ /* 0x000ea2000c1e1900 */
[----:B------:R-:W-:Y:S01]  /*02e0*/  MOV R5, 0x4 ;  /* 0x0000000400057802 */ /* 0x000fe20000000f00 */
[C---:B------:R-:W-:Y:S02]  /*02f0*/  IMAD.WIDE R24, R14.reuse, R25, UR6 ;  /* 0x000000060e187e25 */ /* 0x040fe4000f8e0219 */
[----:B------:R0:W3:Y:S02]  /*0300*/  LDG.E R20, desc[UR18][R8.64] ;  /* 0x0000001208147981 */ /* 0x0000e4000c1e1900 */
[----:B------:R-:W-:Y:S02]  /*0310*/  IMAD.WIDE R10, R14, R11, UR8 ;  /* 0x000000080e0a7e25 */ /* 0x000fe4000f8e020b */
[----:B------:R-:W4:Y:S04]  /*0320*/  LDG.E R18, desc[UR18][R24.64] ;  /* 0x0000001218127981 */ /* 0x000f28000c1e1900 */
[----:B------:R-:W4:Y:S01]  /*0330*/  LDG.E R17, desc[UR18][R2.64+-0x8] ;  /* 0xfffff81202117981 */ /* 0x000f22000c1e1900 */
[----:B0-----:R-:W-:-:S02]  /*0340*/  HFMA2 R9, -RZ, RZ, 0, 2.384185791015625e-07 ;  /* 0x00000004ff097431 */ /* 0x001fc400000001ff */
[----:B------:R-:W-:Y:S01]  /*0350*/  IMAD.MOV.U32 R7, RZ, RZ, 0x4 ;  /* 0x00000004ff077424 */ /* 0x000fe200078e00ff */
[----:B------:R0:W5:Y:S01]  /*0360*/  LDG.E R16, desc[UR18][R10.64] ;  /* 0x000000120a107981 */ /* 0x000162000c1e1900 */
[----:B------:R-:W-:-:S03]  /*0370*/  IMAD.WIDE R4, R14, R5, UR10 ;  /* 0x0000000a0e047e25 */ /* 0x000fc6000f8e0205 */
[----:B------:R-:W5:Y:S01]  /*0380*/  LDG.E R15, desc[UR18][R2.64+-0x4] ;  /* 0xfffffc12020f7981 */ /* 0x000f62000c1e1900 */
[C---:B------:R-:W-:Y:S01]  /*0390*/  IMAD.WIDE R6, R14.reuse, R7, UR12 ;  /* 0x0000000c0e067e25 */ /* 0x040fe2000f8e0207 */
[----:B------:R-:W-:Y:S02]  /*03a0*/  MOV R27, 0x4 ;  /* 0x00000004001b7802 */ /* 0x000fe40000000f00 */
[----:B------:R1:W5:Y:S01]  /*03b0*/  LDG.E R4, desc[UR18][R4.64] ;  /* 0x0000001204047981 */ /* 0x000362000c1e1900 */
[----:B------:R-:W-:-:S03]  /*03c0*/  IMAD.WIDE R8, R14, R9, UR14 ;  /* 0x0000000e0e087e25 */ /* 0x000fc6000f8e0209 */
[----:B------:R-:W5:Y:S01]  /*03d0*/  LDG.E R23, desc[UR18][R2.64] ;  /* 0x0000001202177981 */ /* 0x000f62000c1e1900 */
[----:B0-----:R-:W-:-:S03]  /*03e0*/  IMAD.WIDE R10, R14, R27, UR16 ;  /* 0x000000100e0a7e25 */ /* 0x001fc6000f8e021b */
[----:B------:R-:W5:Y:S04]  /*03f0*/  LDG.E R7, desc[UR18][R6.64] ;  /* 0x0000001206077981 */ /* 0x000f68000c1e1900 */
[----:B------:R-:W5:Y:S04]  /*0400*/  LDG.E R24, desc[UR18][R2.64+0x4] ;  /* 0x0000041202187981 */ /* 0x000f68000c1e1900 */
[----:B------:R-:W5:Y:S04]  /*0410*/  LDG.E R8, desc[UR18][R8.64] ;  /* 0x0000001208087981 */ /* 0x000f68000c1e1900 */
[----:B------:R-:W5:Y:S04]  /*0420*/  LDG.E R25, desc[UR18][R2.64+0x8] ;  /* 0x0000081202197981 */ /* 0x000f68000c1e1900 */
[----:B------:R-:W5:Y:S04]  /*0430*/  LDG.E R10, desc[UR18][R10.64] ;  /* 0x000000120a0a7981 */ /* 0x000f68000c1e1900 */
[----:B------:R0:W5:Y:S01]  /*0440*/  LDG.E R27, desc[UR18][R2.64+0xc] ;  /* 0x00000c12021b7981 */ /* 0x000162000c1e1900 */
[----:B------:R-:W-:-:S04]  /*0450*/  UIADD3 UR5, UPT, UPT, UR5, 0x8, URZ ;  /* 0x0000000805057890 */ /* 0x000fc8000fffe0ff */
[----:B------:R-:W-:Y:S01]  /*0460*/  UISETP.NE.AND UP0, UPT, UR5, URZ, UPT ;  /* 0x000000ff0500728c */ /* 0x000fe2000bf05270 */
[----:B-1----:R-:W-:Y:S02]  /*0470*/  MOV R5, UR20 ;  /* 0x0000001400057c02 */ /* 0x002fe40008000f00 */
[----:B0-----:R-:W-:Y:S02]  /*0480*/  IADD3 R2, P0, PT, R2, 0x20, RZ ;  /* 0x0000002002027810 */ /* 0x001fe40007f1e0ff */
[----:B------:R-:W-:Y:S02]  /*0490*/  LEA R14, R5, R14, 0x3 ;  /* 0x0000000e050e7211 */ /* 0x000fe400078e18ff */
[----:B------:R-:W-:Y:S01]  /*04a0*/  IADD3.X R3, PT, PT, RZ, R3, RZ, P0, !PT ;  /* 0x00000003ff037210 */ /* 0x000fe200007fe4ff */
[----:B--2---:R-:W-:-:S04]  /*04b0*/  FFMA R22, R21, R22, R12 ;  /* 0x0000001615167223 */ /* 0x004fc8000000000c */
[----:B---3--:R-:W-:-:S04]  /*04c0*/  FFMA R20, R19, R20, R22 ;  /* 0x0000001413147223 */ /* 0x008fc80000000016 */
[----:B----4-:R-:W-:-:S04]  /*04d0*/  FFMA R18, R17, R18, R20 ;  /* 0x0000001211127223 */ /* 0x010fc80000000014 */
[----:B-----5:R-:W-:-:S04]  /*04e0*/  FFMA R16, R15, R16, R18 ;  /* 0x000000100f107223 */ /* 0x020fc80000000012 */
[----:B------:R-:W-:-:S04]  /*04f0*/  FFMA R23, R23, R4, R16 ;  /* 0x0000000417177223 */ /* 0x000fc80000000010 */
[----:B------:R-:W-:-:S04]  /*0500*/  FFMA R24, R24, R7, R23 ;  /* 0x0000000718187223 */ /* 0x000fc80000000017 */
[----:B------:R-:W-:-:S04]  /*0510*/  FFMA R8, R25, R8, R24 ;  /* 0x0000000819087223 */ /* 0x000fc80000000018 */
[----:B------:R-:W-:Y:S01]  /*0520*/  FFMA R12, R27, R10, R8 ;  /* 0x0000000a1b0c7223 */ /* 0x000fe20000000008 */
[----:B------:R-:W-:Y:S06]  /*0530*/  BRA.U UP0, `(.L_x_2) ;  /* 0xfffffffd003c7547 */ /* 0x000fec000b83ffff */
.L_x_1:
[----:B------:R-:W-:-:S04]  /*0540*/  ULOP3.LUT UR6, UR20, 0x7, URZ, 0xc0, !UPT ;  /* 0x0000000714067892 */ /* 0x000fc8000f8ec0ff */
[----:B------:R-:W-:-:S09]  /*0550*/  UISETP.NE.AND UP0, UPT, UR6, URZ, UPT ;  /* 0x000000ff0600728c */ /* 0x000fd2000bf05270 */
[----:B------:R-:W-:Y:S05]  /*0560*/  BRA.U !UP0, `(.L_x_3) ;  /* 0x0000000508387547 */ /* 0x000fea000b800000 */
[----:B------:R-:W-:Y:S02]  /*0570*/  UISETP.GE.U32.AND UP0, UPT, UR6, 0x4, UPT ;  /* 0x000000040600788c */ /* 0x000fe4000bf06070 */
[----:B------:R-:W-:-:S04]  /*0580*/  ULOP3.LUT UR5, UR20, 0x3, URZ, 0xc0, !UPT ;  /* 0x0000000314057892 */ /* 0x000fc8000f8ec0ff */
[----:B------:R-:W-:-:S03]  /*0590*/  UISETP.NE.AND UP1, UPT, UR5, URZ, UPT ;  /* 0x000000ff0500728c */ /* 0x000fc6000bf25270 */
[----:B------:R-:W-:Y:S08]  /*05a0*/  BRA.U !UP0, `(.L_x_4) ;  /* 0x00000001087c7547 */ /* 0x000ff0000b800000 */
[----:B------:R-:W1:Y:S01]  /*05b0*/  LDC.64 R6, c[0x0][0x388] ;  /* 0x0000e200ff067b82 */ /* 0x000e620000000a00 */
[----:B------:R-:W2:Y:S01]  /*05c0*/  LDCU.64 UR6, c[0x0][0x380] ;  /* 0x00007000ff0677ac */ /* 0x000ea20008000a00 */
[----:B------:R-:W-:Y:S01]  /*05d0*/  IMAD.U32 R9, RZ, RZ, UR4 ;  /* 0x00000004ff097e24 */ /* 0x000fe2000f8e00ff */
[C---:B------:R-:W-:Y:S02]  /*05e0*/  IADD3 R3, PT, PT, R13.reuse, UR4, RZ ;  /* 0x000000040d037c10 */ /* 0x040fe4000fffe0ff */
[----:B------:R-:W-:Y:S01]  /*05f0*/  IADD3 R10, P0, PT, R13, UR4, RZ ;  /* 0x000000040d0a7c10 */ /* 0x000fe2000ff1e0ff */
[----:B------:R-:W-:Y:S01]  /*0600*/  IMAD R9, R9, UR20, R0 ;  /* 0x0000001409097c24 */ /* 0x000fe2000f8e0200 */
[----:B------:R-:W-:Y:S01]  /*0610*/  MOV R11, UR20 ;  /* 0x00000014000b7c02 */ /* 0x000fe20008000f00 */
[----:B------:R-:W3:Y:S01]  /*0620*/  LDC.64 R4, c[0x0][0x380] ;  /* 0x0000e000ff047b82 */ /* 0x000ee20000000a00 */
[----:B------:R-:W-:Y:S01]  /*0630*/  MOV R15, UR20 ;  /* 0x00000014000f7c02 */ /* 0x000fe20008000f00 */
[----:B-1----:R-:W-:Y:S01]  /*0640*/  IMAD.WIDE R6, R9, 0x4, R6 ;  /* 0x0000000409067825 */ /* 0x002fe200078e0206 */
[----:B------:R-:W-:-:S05]  /*0650*/  MOV R9, UR20 ;  /* 0x0000001400097c02 */ /* 0x000fca0008000f00 */
[----:B------:R-:W-:Y:S02]  /*0660*/  IMAD.WIDE R8, R9, 0x4, R6 ;  /* 0x0000000409087825 */ /* 0x000fe400078e0206 */
[----:B0-----:R-:W4:Y:S02]  /*0670*/  LDG.E R6, desc[UR18][R6.64] ;  /* 0x0000001206067981 */ /* 0x001f24000c1e1900 */
[----:B---3--:R-:W-:Y:S01]  /*0680*/  IMAD.WIDE.U32 R4, R3, 0x4, R4 ;  /* 0x0000000403047825 */ /* 0x008fe200078e0004 */
[----:B------:R-:W-:Y:S01]  /*0690*/  IADD3.X R3, PT, PT, RZ, RZ, RZ, P0, !PT ;  /* 0x000000ffff037210 */ /* 0x000fe200007fe4ff */
[----:B------:R-:W3:Y:S01]  /*06a0*/  LDG.E R17, desc[UR18][R8.64] ;  /* 0x0000001208117981 */ /* 0x000ee2000c1e1900 */
[----:B--2---:R-:W-:-:S03]  /*06b0*/  LEA R2, P0, R10, UR6, 0x2 ;  /* 0x000000060a027c11 */ /* 0x004fc6000f8010ff */
[----:B------:R-:W4:Y:S01]  /*06c0*/  LDG.E R5, desc[UR18][R4.64] ;  /* 0x0000001204057981 */ /* 0x000f22000c1e1900 */
[----:B------:R-:W-:Y:S01]  /*06d0*/  LEA.HI.X R3, R10, UR7, R3, 0x2, P0 ;  /* 0x000000070a037c11 */ /* 0x000fe200080f1403 */
[----:B------:R-:W-:-:S04]  /*06e0*/  IMAD.WIDE R10, R11, 0x4, R8 ;  /* 0x000000040b0a7825 */ /* 0x000fc800078e0208 */
[----:B------:R-:W3:Y:S01]  /*06f0*/  LDG.E R16, desc[UR18][R2.64+0x4] ;  /* 0x0000041202107981 */ /* 0x000ee2000c1e1900 */
[----:B------:R-:W-:-:S03]  /*0700*/  IMAD.WIDE R14, R15, 0x4, R10 ;  /* 0x000000040f0e7825 */ /* 0x000fc600078e020a */
[----:B------:R-:W2:Y:S04]  /*0710*/  LDG.E R19, desc[UR18][R10.64] ;  /* 0x000000120a137981 */ /* 0x000ea8000c1e1900 */
[----:B------:R-:W2:Y:S04]  /*0720*/  LDG.E R18, desc[UR18][R2.64+0x8] ;  /* 0x0000081202127981 */ /* 0x000ea8000c1e1900 */
[----:B------:R-:W5:Y:S04]  /*0730*/  LDG.E R20, desc[UR18][R2.64+0xc] ;  /* 0x00000c1202147981 */ /* 0x000f68000c1e1900 */
[----:B------:R-:W5:Y:S01]  /*0740*/  LDG.E R14, desc[UR18][R14.64] ;  /* 0x000000120e0e7981 */ /* 0x000f62000c1e1900 */
[----:B------:R-:W-:Y:S01]  /*0750*/  UIADD3 UR4, UPT, UPT, UR4, 0x4, URZ ;  /* 0x0000000404047890 */ /* 0x000fe2000fffe0ff */
[----:B----4-:R-:W-:-:S04]  /*0760*/  FFMA R5, R5, R6, R12 ;  /* 0x0000000605057223 */ /* 0x010fc8000000000c */
[----:B---3--:R-:W-:-:S04]  /*0770*/  FFMA R5, R16, R17, R5 ;  /* 0x0000001110057223 */ /* 0x008fc80000000005 */
[----:B--2---:R-:W-:-:S04]  /*0780*/  FFMA R5, R18, R19, R5 ;  /* 0x0000001312057223 */ /* 0x004fc80000000005 */
[----:B-----5:R-:W-:-:S07]  /*0790*/  FFMA R12, R20, R14, R5 ;  /* 0x0000000e140c7223 */ /* 0x020fce0000000005 */
.L_x_4:
[----:B------:R-:W-:Y:S05]  /*07a0*/  BRA.U !UP1, `(.L_x_3) ;  /* 0x0000000109a87547 */ /* 0x000fea000b800000 */
[----:B------:R-:W-:Y:S01]  /*07b0*/  UISETP.NE.AND UP0, UPT, UR5, 0x1, UPT ;  /* 0x000000010500788c */ /* 0x000fe2000bf05270 */
[----:B------:R-:W-:Y:S01]  /*07c0*/  MOV R7, UR4 ;  /* 0x0000000400077c02 */ /* 0x000fe20008000f00 */
[----:B------:R-:W-:Y:S02]  /*07d0*/  ULOP3.LUT UR5, UR20, 0x1, URZ, 0xc0, !UPT ;  /* 0x0000000114057892 */ /* 0x000fe4000f8ec0ff */
[----:B------:R-:W-:Y:S02]  /*07e0*/  MOV R15, UR20 ;  /* 0x00000014000f7c02 */ /* 0x000fe40008000f00 */
[----:B------:R-:W-:Y:S01]  /*07f0*/  UISETP.NE.U32.AND UP1, UPT, UR5, 0x1, UPT ;  /* 0x000000010500788c */ /* 0x000fe2000bf25070 */
[----:B------:R-:W-:-:S04]  /*0800*/  PLOP3.LUT P1, PT, PT, PT, UP0, 0x80, 0x8 ;  /* 0x000000000008781c */ /* 0x000fc80003f2f008 */
[----:B------:R-:W1:Y:S01]  /*0810*/  @UP0 LDCU.128 UR8, c[0x0][0x380] ;  /* 0x00007000ff0807ac */ /* 0x000e620008000c00 */
[----:B------:R-:W-:Y:S01]  /*0820*/  PLOP3.LUT P0, PT, PT, PT, UP1, 0x80, 0x8 ;  /* 0x000000000008781c */ /* 0x000fe20003f0f018 */
[----:B------:R-:W2:Y:S04]  /*0830*/  @UP0 LDCU.64 UR6, c[0x0][0x380] ;  /* 0x00007000ff0607ac */ /* 0x000ea80008000a00 */
[----:B------:R-:W3:Y:S03]  /*0840*/  @!UP1 LDCU.128 UR12, c[0x0][0x380] ;  /* 0x00007000ff0c97ac */ /* 0x000ee60008000c00 */
[C---:B------:R-:W-:Y:S02]  /*0850*/  @P1 IADD3 R3, PT, PT, R13.reuse, UR4, RZ ;  /* 0x000000040d031c10 */ /* 0x040fe4000fffe0ff */
[----:B------:R-:W-:Y:S01]  /*0860*/  @P1 IADD3 R6, P2, PT, R13, UR4, RZ ;  /* 0x000000040d061c10 */ /* 0x000fe2000ff5e0ff */
[----:B------:R-:W-:Y:S01]  /*0870*/  @UP0 UIADD3 UR4, UPT, UPT, UR4, 0x2, URZ ;  /* 0x0000000204040890 */ /* 0x000fe2000fffe0ff */
[----:B-1----:R-:W-:Y:S01]  /*0880*/  MOV R11, UR9 ;  /* 0x00000009000b7c02 */ /* 0x002fe20008000f00 */
[----:B------:R-:W-:Y:S01]  /*0890*/  IMAD.U32 R10, RZ, RZ, UR8 ;  /* 0x00000008ff0a7e24 */ /* 0x000fe2000f8e00ff */
[----:B------:R-:W-:-:S02]  /*08a0*/  MOV R4, UR10 ;  /* 0x0000000a00047c02 */ /* 0x000fc40008000f00 */
[----:B------:R-:W-:Y:S01]  /*08b0*/  MOV R5, UR11 ;  /* 0x0000000b00057c02 */ /* 0x000fe20008000f00 */
[----:B------:R-:W-:-:S04]  /*08c0*/  @P1 IMAD.WIDE.U32 R10, R3, 0x4, R10 ;  /* 0x00000004030a1825 */ /* 0x000fc800078e000a */
[----:B------:R-:W-:Y:S01]  /*08d0*/  @P1 IMAD R3, R7, UR20, R0 ;  /* 0x0000001407031c24 */ /* 0x000fe2000f8e0200 */
[----:B------:R-:W-:Y:S01]  /*08e0*/  @P1 IADD3.X R7, PT, PT, RZ, RZ, RZ, P2, !PT ;  /* 0x000000ffff071210 */ /* 0x000fe200017fe4ff */
[----:B------:R-:W-:Y:S01]  /*08f0*/  IMAD.U32 R19, RZ, RZ, UR4 ;  /* 0x00000004ff137e24 */ /* 0x000fe2000f8e00ff */
[C---:B--2---:R-:W-:Y:S01]  /*0900*/  @P1 LEA R2, P2, R6.reuse, UR6, 0x2 ;  /* 0x0000000606021c11 */ /* 0x044fe2000f8410ff */
[----:B------:R-:W-:Y:S01]  /*0910*/  @P1 IMAD.WIDE R4, R3, 0x4, R4 ;  /* 0x0000000403041825 */ /* 0x000fe200078e0204 */
[----:B------:R-:W-:Y:S01]  /*0920*/  @!P0 IADD3 R17, PT, PT, R13, UR4, RZ ;  /* 0x000000040d118c10 */ /* 0x000fe2000fffe0ff */
[----:B0-----:R-:W2:Y:S01]  /*0930*/  @P1 LDG.E R11, desc[UR18][R10.64] ;  /* 0x000000120a0b1981 */ /* 0x001ea2000c1e1900 */
[----:B------:R-:W-:Y:S01]  /*0940*/  @P1 LEA.HI.X R3, R6, UR7, R7, 0x2, P2 ;  /* 0x0000000706031c11 */ /* 0x000fe200090f1407 */
[----:B------:R-:W-:Y:S01]  /*0950*/  @!P0 IMAD R19, R19, UR20, R0 ;  /* 0x0000001413138c24 */ /* 0x000fe2000f8e0200 */
[----:B---3--:R-:W-:Y:S01]  /*0960*/  MOV R6, UR12 ;  /* 0x0000000c00067c02 */ /* 0x008fe20008000f00 */
[----:B------:R-:W-:Y:S01]  /*0970*/  @P1 IMAD.WIDE R14, R15, 0x4, R4 ;  /* 0x000000040f0e1825 */ /* 0x000fe200078e0204 */
[----:B------:R-:W-:Y:S01]  /*0980*/  MOV R7, UR13 ;  /* 0x0000000d00077c02 */ /* 0x000fe20008000f00 */
[----:B------:R-:W2:Y:S01]  /*0990*/  @P1 LDG.E R4, desc[UR18][R4.64] ;  /* 0x0000001204041981 */ /* 0x000ea2000c1e1900 */
[----:B------:R-:W-:-:S02]  /*09a0*/  MOV R8, UR14 ;  /* 0x0000000e00087c02 */ /* 0x000fc40008000f00 */
[----:B------:R-:W-:Y:S01]  /*09b0*/  MOV R9, UR15 ;  /* 0x0000000f00097c02 */ /* 0x000fe20008000f00 */
[----:B------:R-:W-:Y:S01]  /*09c0*/  @!P0 IMAD.WIDE.U32 R6, R17, 0x4, R6 ;  /* 0x0000000411068825 */ /* 0x000fe200078e0006 */
[----:B------:R-:W3:Y:S03]  /*09d0*/  @P1 LDG.E R14, desc[UR18][R14.64] ;  /* 0x000000120e0e1981 */ /* 0x000ee6000c1e1900 */
[----:B------:R-:W-:Y:S01]  /*09e0*/  @!P0 IMAD.WIDE R8, R19, 0x4, R8 ;  /* 0x0000000413088825 */ /* 0x000fe200078e0208 */
[----:B------:R-:W3:Y:S04]  /*09f0*/  @P1 LDG.E R2, desc[UR18][R2.64+0x4] ;  /* 0x0000041202021981 */ /* 0x000ee8000c1e1900 */
[----:B------:R-:W4:Y:S04]  /*0a00*/  @!P0 LDG.E R7, desc[UR18][R6.64] ;  /* 0x0000001206078981 */ /* 0x000f28000c1e1900 */
[----:B------:R-:W4:Y:S01]  /*0a10*/  @!P0 LDG.E R8, desc[UR18][R8.64] ;  /* 0x0000001208088981 */ /* 0x000f22000c1e1900 */
[----:B--2---:R-:W-:-:S04]  /*0a20*/  @P1 FFMA R11, R11, R4, R12 ;  /* 0x000000040b0b1223 */ /* 0x004fc8000000000c */
[----:B---3--:R-:W-:-:S04]  /*0a30*/  @P1 FFMA R12, R2, R14, R11 ;  /* 0x0000000e020c1223 */ /* 0x008fc8000000000b */
[----:B----4-:R-:W-:-:S07]  /*0a40*/  @!P0 FFMA R12, R7, R8, R12 ;  /* 0x00000008070c8223 */ /* 0x010fce000000000c */
.L_x_3:
[----:B------:R-:W1:Y:S01]  /*0a50*/  LDC.64 R2, c[0x0][0x390] ;  /* 0x0000e400ff027b82 */ /* 0x000e620000000a00 */
[----:B------:R-:W-:-:S05]  /*0a60*/  IADD3 R13, PT, PT, R0, R13, RZ ;  /* 0x0000000d000d7210 */ /* 0x000fca0007ffe0ff */
[----:B-1----:R-:W-:-:S05]  /*0a70*/  IMAD.WIDE R2, R13, 0x4, R2 ;  /* 0x000000040d027825 */ /* 0x002fca00078e0202 */
[----:B0-----:R-:W-:Y:S01]  /*0a80*/  STG.E desc[UR18][R2.64], R12 ;  /* 0x0000000c02007986 */ /* 0x001fe2000c101912 */
[----:B------:R-:W-:Y:S05]  /*0a90*/  EXIT ;  /* 0x000000000000794d */ /* 0x000fea0003800000 */
.L_x_5:
        /* <DEDUP_REMOVED lines=14> */
.L_x_7:


//--------------------- .nv.shared.reserved.0     --------------------------
	.section	.nv.shared.reserved.0,"aw",@nobits
	.weak		__nv_reservedSMEM_offset_0_alias
	.size		__nv_reservedSMEM_offset_0_alias, 0, 64
	.other		__nv_reservedSMEM_offset_0_alias,@"STO_CUDA_RESERVED_SHARED STV_DEFAULT"
__nv_reservedSMEM_offset_0_alias:
	.zero		0
	.zero		64


//--------------------- .nv.constant0._Z13cudaMatrixAddPfS_S_ii --------------------------
	.section	.nv.constant0._Z13cudaMatrixAddPfS_S_ii,"a",@progbits
	.sectionflags	@""
	.align	4
.nv.constant0._Z13cudaMatrixAddPfS_S_ii:
	.zero		928


//--------------------- .nv.constant0._Z14cudaMatrixMultPfS_S_i --------------------------
	.section	.nv.constant0._Z14cudaMatrixMultPfS_S_i,"a",@progbits
	.sectionflags	@""
	.align	4
.nv.constant0._Z14cudaMatrixMultPfS_S_i:
	.zero		924


//--------------------- SYMBOLS --------------------------

	.type		.nv.reservedSmem.offset0,@object
	.size		.nv.reservedSmem.offset0,0x4
